//
// Generated by NVIDIA NVVM Compiler
//
// Compiler Build ID: CL-36424714
// Cuda compilation tools, release 13.0, V13.0.88
// Based on NVVM 20.0.0
//

.version 9.0
.target sm_100
.address_size 64

	// .globl	_Z15division_kernelPfii

.visible .entry _Z15division_kernelPfii(
	.param .u64 .ptr .align 1 _Z15division_kernelPfii_param_0,
	.param .u32 _Z15division_kernelPfii_param_1,
	.param .u32 _Z15division_kernelPfii_param_2
)
{
	.reg .pred 	%p<2>;
	.reg .b32 	%r<11>;
	.reg .b32 	%f<4>;
	.reg .b64 	%rd<7>;

	ld.param.u64 	%rd1, [_Z15division_kernelPfii_param_0];
	ld.param.u32 	%r2, [_Z15division_kernelPfii_param_1];
	ld.param.u32 	%r3, [_Z15division_kernelPfii_param_2];
	mov.u32 	%r4, %ctaid.x;
	mov.u32 	%r5, %ntid.x;
	mov.u32 	%r6, %tid.x;
	mad.lo.s32 	%r7, %r4, %r5, %r6;
	add.s32 	%r1, %r7, 1;
	add.s32 	%r8, %r1, %r3;
	setp.gt.s32 	%p1, %r8, %r2;
	@%p1 bra 	$L__BB0_2;
	cvta.to.global.u64 	%rd2, %rd1;
	mad.lo.s32 	%r9, %r3, %r2, %r3;
	add.s32 	%r10, %r9, %r3;
	mul.wide.s32 	%rd3, %r10, 4;
	add.s64 	%rd4, %rd2, %rd3;
	ld.global.f32 	%f1, [%rd4];
	mul.wide.s32 	%rd5, %r1, 4;
	add.s64 	%rd6, %rd4, %rd5;
	ld.global.f32 	%f2, [%rd6];
	div.rn.f32 	%f3, %f2, %f1;
	st.global.f32 	[%rd6], %f3;
$L__BB0_2:
	ret;

}
	// .globl	_Z24elimination_kernel_naivePfii
.visible .entry _Z24elimination_kernel_naivePfii(
	.param .u64 .ptr .align 1 _Z24elimination_kernel_naivePfii_param_0,
	.param .u32 _Z24elimination_kernel_naivePfii_param_1,
	.param .u32 _Z24elimination_kernel_naivePfii_param_2
)
{
	.reg .pred 	%p<4>;
	.reg .b32 	%r<19>;
	.reg .b32 	%f<6>;
	.reg .b64 	%rd<9>;

	ld.param.u64 	%rd1, [_Z24elimination_kernel_naivePfii_param_0];
	ld.param.u32 	%r3, [_Z24elimination_kernel_naivePfii_param_1];
	ld.param.u32 	%r4, [_Z24elimination_kernel_naivePfii_param_2];
	add.s32 	%r5, %r4, 1;
	mov.u32 	%r6, %ctaid.y;
	mov.u32 	%r7, %ntid.y;
	mov.u32 	%r8, %tid.y;
	mad.lo.s32 	%r9, %r6, %r7, %r8;
	add.s32 	%r1, %r9, %r5;
	mov.u32 	%r10, %ctaid.x;
	mov.u32 	%r11, %ntid.x;
	mov.u32 	%r12, %tid.x;
	mad.lo.s32 	%r13, %r10, %r11, %r12;
	add.s32 	%r2, %r13, %r5;
	setp.ge.s32 	%p1, %r1, %r3;
	setp.gt.s32 	%p2, %r2, %r3;
	or.pred  	%p3, %p1, %p2;
	@%p3 bra 	$L__BB1_2;
	cvta.to.global.u64 	%rd2, %rd1;
	mad.lo.s32 	%r14, %r1, %r3, %r1;
	add.s32 	%r15, %r14, %r4;
	mul.wide.s32 	%rd3, %r15, 4;
	add.s64 	%rd4, %rd2, %rd3;
	ld.global.f32 	%f1, [%rd4];
	mad.lo.s32 	%r16, %r4, %r3, %r4;
	add.s32 	%r17, %r2, %r16;
	mul.wide.s32 	%rd5, %r17, 4;
	add.s64 	%rd6, %rd2, %rd5;
	ld.global.f32 	%f2, [%rd6];
	mul.f32 	%f3, %f1, %f2;
	add.s32 	%r18, %r14, %r2;
	mul.wide.s32 	%rd7, %r18, 4;
	add.s64 	%rd8, %rd2, %rd7;
	ld.global.f32 	%f4, [%rd8];
	sub.f32 	%f5, %f4, %f3;
	st.global.f32 	[%rd8], %f5;
$L__BB1_2:
	ret;

}
	// .globl	_Z16set_zeros_kernelPfii
.visible .entry _Z16set_zeros_kernelPfii(
	.param .u64 .ptr .align 1 _Z16set_zeros_kernelPfii_param_0,
	.param .u32 _Z16set_zeros_kernelPfii_param_1,
	.param .u32 _Z16set_zeros_kernelPfii_param_2
)
{
	.reg .pred 	%p<2>;
	.reg .b32 	%r<12>;
	.reg .b64 	%rd<5>;

	ld.param.u64 	%rd1, [_Z16set_zeros_kernelPfii_param_0];
	ld.param.u32 	%r2, [_Z16set_zeros_kernelPfii_param_1];
	ld.param.u32 	%r3, [_Z16set_zeros_kernelPfii_param_2];
	mov.u32 	%r4, %ctaid.x;
	mov.u32 	%r5, %ntid.x;
	mov.u32 	%r6, %tid.x;
	mad.lo.s32 	%r7, %r4, %r5, %r6;
	add.s32 	%r8, %r7, %r3;
	add.s32 	%r1, %r8, 1;
	setp.ge.s32 	%p1, %r1, %r2;
	@%p1 bra 	$L__BB2_2;
	cvta.to.global.u64 	%rd2, %rd1;
	mad.lo.s32 	%r9, %r1, %r2, %r1;
	add.s32 	%r10, %r9, %r3;
	mul.wide.s32 	%rd3, %r10, 4;
	add.s64 	%rd4, %rd2, %rd3;
	mov.b32 	%r11, 0;
	st.global.u32 	[%rd4], %r11;
$L__BB2_2:
	ret;

}


// ===== COMPILED SASS (sm_100) =====

	.target	sm_100

	.elftype	@"ET_EXEC"


//--------------------- .note.nv.tkinfo           --------------------------
	.section	.note.nv.tkinfo,"",@"SHT_NOTE"
	.sectionflags	@"SHF_NOTE_NV_TKINFO"
	.tkinfo
        /*0018*/ 	.word	0x00000002
        /*0030*/ 	.string	""
        /*0030*/ 	.string	"ptxas"
        /*0030*/ 	.string	"Cuda compilation tools, release 13.0, V13.0.88"
        /*0030*/ 	.string	"Build cuda_13.0.r13.0/compiler.36424714_0"
        /*0030*/ 	.string	"-arch sm_100 -m 64 "



//--------------------- .note.nv.cuinfo           --------------------------
	.section	.note.nv.cuinfo,"",@"SHT_NOTE"
	.sectionflags	@"SHF_NOTE_NV_CUINFO"
        /*0018*/ 	.short	0x0002
        /*001a*/ 	.short	0x0064
        /*001c*/ 	.short	0x0082
	.zero		2


//--------------------- .nv.info                  --------------------------
	.section	.nv.info,"",@"SHT_CUDA_INFO"
	.align	4


	//----- nvinfo : EIATTR_REGCOUNT
	.align		4
        /*0000*/ 	.byte	0x04, 0x2f
        /*0002*/ 	.short	(.L_1 - .L_0)
	.align		4
.L_0:
        /*0004*/ 	.word	index@(_Z15division_kernelPfii)
        /*0008*/ 	.word	0x00000011


	//----- nvinfo : EIATTR_FRAME_SIZE
	.align		4
.L_1:
        /*000c*/ 	.byte	0x04, 0x11
        /*000e*/ 	.short	(.L_3 - .L_2)
	.align		4
.L_2:
        /*0010*/ 	.word	index@($__internal_0_$__cuda_sm3x_div_rn_noftz_f32_slowpath)
        /*0014*/ 	.word	0x00000000


	//----- nvinfo : EIATTR_FRAME_SIZE
	.align		4
.L_3:
        /*0018*/ 	.byte	0x04, 0x11
        /*001a*/ 	.short	(.L_5 - .L_4)
	.align		4
.L_4:
        /*001c*/ 	.word	index@(_Z15division_kernelPfii)
        /*0020*/ 	.word	0x00000000


	//----- nvinfo : EIATTR_REGCOUNT
	.align		4
.L_5:
        /*0024*/ 	.byte	0x04, 0x2f
        /*0026*/ 	.short	(.L_7 - .L_6)
	.align		4
.L_6:
        /*0028*/ 	.word	index@(_Z24elimination_kernel_naivePfii)
        /*002c*/ 	.word	0x0000000e


	//----- nvinfo : EIATTR_FRAME_SIZE
	.align		4
.L_7:
        /*0030*/ 	.byte	0x04, 0x11
        /*0032*/ 	.short	(.L_9 - .L_8)
	.align		4
.L_8:
        /*0034*/ 	.word	index@(_Z24elimination_kernel_naivePfii)
        /*0038*/ 	.word	0x00000000


	//----- nvinfo : EIATTR_REGCOUNT
	.align		4
.L_9:
        /*003c*/ 	.byte	0x04, 0x2f
        /*003e*/ 	.short	(.L_11 - .L_10)
	.align		4
.L_10:
        /*0040*/ 	.word	index@(_Z16set_zeros_kernelPfii)
        /*0044*/ 	.word	0x00000008


	//----- nvinfo : EIATTR_FRAME_SIZE
	.align		4
.L_11:
        /*0048*/ 	.byte	0x04, 0x11
        /*004a*/ 	.short	(.L_13 - .L_12)
	.align		4
.L_12:
        /*004c*/ 	.word	index@(_Z16set_zeros_kernelPfii)
        /*0050*/ 	.word	0x00000000


	//----- nvinfo : EIATTR_MIN_STACK_SIZE
	.align		4
.L_13:
        /*0054*/ 	.byte	0x04, 0x12
        /*0056*/ 	.short	(.L_15 - .L_14)
	.align		4
.L_14:
        /*0058*/ 	.word	index@(_Z16set_zeros_kernelPfii)
        /*005c*/ 	.word	0x00000000


	//----- nvinfo : EIATTR_MIN_STACK_SIZE
	.align		4
.L_15:
        /*0060*/ 	.byte	0x04, 0x12
        /*0062*/ 	.short	(.L_17 - .L_16)
	.align		4
.L_16:
        /*0064*/ 	.word	index@(_Z24elimination_kernel_naivePfii)
        /*0068*/ 	.word	0x00000000


	//----- nvinfo : EIATTR_MIN_STACK_SIZE
	.align		4
.L_17:
        /*006c*/ 	.byte	0x04, 0x12
        /*006e*/ 	.short	(.L_19 - .L_18)
	.align		4
.L_18:
        /*0070*/ 	.word	index@(_Z15division_kernelPfii)
        /*0074*/ 	.word	0x00000000
.L_19:


//--------------------- .nv.compat                --------------------------
	.section	.nv.compat,"",@"SHT_CUDA_COMPAT_INFO"
	.align	4
        /*0000*/ 	.byte	0x02, 0x09, 0x00, 0x00, 0x02, 0x02, 0x01, 0x00, 0x02, 0x05, 0x05, 0x00, 0x03, 0x07, 0x01, 0x01
        /*0010*/ 	.byte	0x02, 0x03, 0x00, 0x00, 0x02, 0x06, 0x01, 0x00, 0x04, 0x0b, 0x08, 0x00, 0x01, 0x00, 0x00, 0x00
        /*0020*/ 	.byte	0x00, 0x00, 0x00, 0x00


//--------------------- .nv.info._Z16set_zeros_kernelPfii --------------------------
	.section	.nv.info._Z16set_zeros_kernelPfii,"",@"SHT_CUDA_INFO"
	.sectionflags	@""
	.align	4


	//----- nvinfo : EIATTR_CUDA_API_VERSION
	.align		4
        /*0000*/ 	.byte	0x04, 0x37
        /*0002*/ 	.short	(.L_21 - .L_20)
.L_20:
        /*0004*/ 	.word	0x00000082


	//----- nvinfo : EIATTR_KPARAM_INFO
	.align		4
.L_21:
        /*0008*/ 	.byte	0x04, 0x17
        /*000a*/ 	.short	(.L_23 - .L_22)
.L_22:
        /*000c*/ 	.word	0x00000000
        /*0010*/ 	.short	0x0002
        /*0012*/ 	.short	0x000c
        /*0014*/ 	.byte	0x00, 0xf0, 0x11, 0x00


	//----- nvinfo : EIATTR_KPARAM_INFO
	.align		4
.L_23:
        /*0018*/ 	.byte	0x04, 0x17
        /*001a*/ 	.short	(.L_25 - .L_24)
.L_24:
        /*001c*/ 	.word	0x00000000
        /*0020*/ 	.short	0x0001
        /*0022*/ 	.short	0x0008
        /*0024*/ 	.byte	0x00, 0xf0, 0x11, 0x00


	//----- nvinfo : EIATTR_KPARAM_INFO
	.align		4
.L_25:
        /*0028*/ 	.byte	0x04, 0x17
        /*002a*/ 	.short	(.L_27 - .L_26)
.L_26:
        /*002c*/ 	.word	0x00000000
        /*0030*/ 	.short	0x0000
        /*0032*/ 	.short	0x0000
        /*0034*/ 	.byte	0x00, 0xf5, 0x21, 0x00


	//----- nvinfo : EIATTR_SPARSE_MMA_MASK
	.align		4
.L_27:
        /*0038*/ 	.byte	0x03, 0x50
        /*003a*/ 	.short	0x0000


	//----- nvinfo : EIATTR_MAXREG_COUNT
	.align		4
        /*003c*/ 	.byte	0x03, 0x1b
        /*003e*/ 	.short	0x00ff


	//----- nvinfo : EIATTR_MERCURY_ISA_VERSION
	.align		4
        /*0040*/ 	.byte	0x03, 0x5f
        /*0042*/ 	.short	0x0101


	//----- nvinfo : EIATTR_VRC_CTA_INIT_COUNT
	.align		4
        /*0044*/ 	.byte	0x02, 0x4a
	.zero		1
	.zero		1


	//----- nvinfo : EIATTR_EXIT_INSTR_OFFSETS
	.align		4
        /*0048*/ 	.byte	0x04, 0x1c
        /*004a*/ 	.short	(.L_29 - .L_28)


	//   ....[0]....
.L_28:
        /*004c*/ 	.word	0x00000080


	//   ....[1]....
        /*0050*/ 	.word	0x000000f0


	//----- nvinfo : EIATTR_CBANK_PARAM_SIZE
	.align		4
.L_29:
        /*0054*/ 	.byte	0x03, 0x19
        /*0056*/ 	.short	0x0010


	//----- nvinfo : EIATTR_PARAM_CBANK
	.align		4
        /*0058*/ 	.byte	0x04, 0x0a
        /*005a*/ 	.short	(.L_31 - .L_30)
	.align		4
.L_30:
        /*005c*/ 	.word	index@(.nv.constant0._Z16set_zeros_kernelPfii)
        /*0060*/ 	.short	0x0380
        /*0062*/ 	.short	0x0010


	//----- nvinfo : EIATTR_SW_WAR
	.align		4
.L_31:
        /*0064*/ 	.byte	0x04, 0x36
        /*0066*/ 	.short	(.L_33 - .L_32)
.L_32:
        /*0068*/ 	.word	0x00000008
.L_33:


//--------------------- .nv.info._Z24elimination_kernel_naivePfii --------------------------
	.section	.nv.info._Z24elimination_kernel_naivePfii,"",@"SHT_CUDA_INFO"
	.sectionflags	@""
	.align	4


	//----- nvinfo : EIATTR_CUDA_API_VERSION
	.align		4
        /*0000*/ 	.byte	0x04, 0x37
        /*0002*/ 	.short	(.L_35 - .L_34)
.L_34:
        /*0004*/ 	.word	0x00000082


	//----- nvinfo : EIATTR_KPARAM_INFO
	.align		4
.L_35:
        /*0008*/ 	.byte	0x04, 0x17
        /*000a*/ 	.short	(.L_37 - .L_36)
.L_36:
        /*000c*/ 	.word	0x00000000
        /*0010*/ 	.short	0x0002
        /*0012*/ 	.short	0x000c
        /*0014*/ 	.byte	0x00, 0xf0, 0x11, 0x00


	//----- nvinfo : EIATTR_KPARAM_INFO
	.align		4
.L_37:
        /*0018*/ 	.byte	0x04, 0x17
        /*001a*/ 	.short	(.L_39 - .L_38)
.L_38:
        /*001c*/ 	.word	0x00000000
        /*0020*/ 	.short	0x0001
        /*0022*/ 	.short	0x0008
        /*0024*/ 	.byte	0x00, 0xf0, 0x11, 0x00


	//----- nvinfo : EIATTR_KPARAM_INFO
	.align		4
.L_39:
        /*0028*/ 	.byte	0x04, 0x17
        /*002a*/ 	.short	(.L_41 - .L_40)
.L_40:
        /*002c*/ 	.word	0x00000000
        /*0030*/ 	.short	0x0000
        /*0032*/ 	.short	0x0000
        /*0034*/ 	.byte	0x00, 0xf5, 0x21, 0x00


	//----- nvinfo : EIATTR_SPARSE_MMA_MASK
	.align		4
.L_41:
        /*0038*/ 	.byte	0x03, 0x50
        /*003a*/ 	.short	0x0000


	//----- nvinfo : EIATTR_MAXREG_COUNT
	.align		4
        /*003c*/ 	.byte	0x03, 0x1b
        /*003e*/ 	.short	0x00ff


	//----- nvinfo : EIATTR_MERCURY_ISA_VERSION
	.align		4
        /*0040*/ 	.byte	0x03, 0x5f
        /*0042*/ 	.short	0x0101


	//----- nvinfo : EIATTR_VRC_CTA_INIT_COUNT
	.align		4
        /*0044*/ 	.byte	0x02, 0x4a
	.zero		1
	.zero		1


	//----- nvinfo : EIATTR_EXIT_INSTR_OFFSETS
	.align		4
        /*0048*/ 	.byte	0x04, 0x1c
        /*004a*/ 	.short	(.L_43 - .L_42)


	//   ....[0]....
.L_42:
        /*004c*/ 	.word	0x000000f0


	//   ....[1]....
        /*0050*/ 	.word	0x000001f0


	//----- nvinfo : EIATTR_CBANK_PARAM_SIZE
	.align		4
.L_43:
        /*0054*/ 	.byte	0x03, 0x19
        /*0056*/ 	.short	0x0010


	//----- nvinfo : EIATTR_PARAM_CBANK
	.align		4
        /*0058*/ 	.byte	0x04, 0x0a
        /*005a*/ 	.short	(.L_45 - .L_44)
	.align		4
.L_44:
        /*005c*/ 	.word	index@(.nv.constant0._Z24elimination_kernel_naivePfii)
        /*0060*/ 	.short	0x0380
        /*0062*/ 	.short	0x0010


	//----- nvinfo : EIATTR_SW_WAR
	.align		4
.L_45:
        /*0064*/ 	.byte	0x04, 0x36
        /*0066*/ 	.short	(.L_47 - .L_46)
.L_46:
        /*0068*/ 	.word	0x00000008
.L_47:


//--------------------- .nv.info._Z15division_kernelPfii --------------------------
	.section	.nv.info._Z15division_kernelPfii,"",@"SHT_CUDA_INFO"
	.sectionflags	@""
	.align	4


	//----- nvinfo : EIATTR_CUDA_API_VERSION
	.align		4
        /*0000*/ 	.byte	0x04, 0x37
        /*0002*/ 	.short	(.L_49 - .L_48)
.L_48:
        /*0004*/ 	.word	0x00000082


	//----- nvinfo : EIATTR_KPARAM_INFO
	.align		4
.L_49:
        /*0008*/ 	.byte	0x04, 0x17
        /*000a*/ 	.short	(.L_51 - .L_50)
.L_50:
        /*000c*/ 	.word	0x00000000
        /*0010*/ 	.short	0x0002
        /*0012*/ 	.short	0x000c
        /*0014*/ 	.byte	0x00, 0xf0, 0x11, 0x00


	//----- nvinfo : EIATTR_KPARAM_INFO
	.align		4
.L_51:
        /*0018*/ 	.byte	0x04, 0x17
        /*001a*/ 	.short	(.L_53 - .L_52)
.L_52:
        /*001c*/ 	.word	0x00000000
        /*0020*/ 	.short	0x0001
        /*0022*/ 	.short	0x0008
        /*0024*/ 	.byte	0x00, 0xf0, 0x11, 0x00


	//----- nvinfo : EIATTR_KPARAM_INFO
	.align		4
.L_53:
        /*0028*/ 	.byte	0x04, 0x17
        /*002a*/ 	.short	(.L_55 - .L_54)
.L_54:
        /*002c*/ 	.word	0x00000000
        /*0030*/ 	.short	0x0000
        /*0032*/ 	.short	0x0000
        /*0034*/ 	.byte	0x00, 0xf5, 0x21, 0x00


	//----- nvinfo : EIATTR_SPARSE_MMA_MASK
	.align		4
.L_55:
        /*0038*/ 	.byte	0x03, 0x50
        /*003a*/ 	.short	0x0000


	//----- nvinfo : EIATTR_MAXREG_COUNT
	.align		4
        /*003c*/ 	.byte	0x03, 0x1b
        /*003e*/ 	.short	0x00ff


	//----- nvinfo : EIATTR_MERCURY_ISA_VERSION
	.align		4
        /*0040*/ 	.byte	0x03, 0x5f
        /*0042*/ 	.short	0x0101


	//----- nvinfo : EIATTR_VRC_CTA_INIT_COUNT
	.align		4
        /*0044*/ 	.byte	0x02, 0x4a
	.zero		1
	.zero		1


	//----- nvinfo : EIATTR_EXIT_INSTR_OFFSETS
	.align		4
        /*0048*/ 	.byte	0x04, 0x1c
        /*004a*/ 	.short	(.L_57 - .L_56)


	//   ....[0]....
.L_56:
        /*004c*/ 	.word	0x00000090


	//   ....[1]....
        /*0050*/ 	.word	0x00000200


	//----- nvinfo : EIATTR_CRS_STACK_SIZE
	.align		4
.L_57:
        /*0054*/ 	.byte	0x04, 0x1e
        /*0056*/ 	.short	(.L_59 - .L_58)
.L_58:
        /*0058*/ 	.word	0x00000000


	//----- nvinfo : EIATTR_CBANK_PARAM_SIZE
	.align		4
.L_59:
        /*005c*/ 	.byte	0x03, 0x19
        /*005e*/ 	.short	0x0010


	//----- nvinfo : EIATTR_PARAM_CBANK
	.align		4
        /*0060*/ 	.byte	0x04, 0x0a
        /*0062*/ 	.short	(.L_61 - .L_60)
	.align		4
.L_60:
        /*0064*/ 	.word	index@(.nv.constant0._Z15division_kernelPfii)
        /*0068*/ 	.short	0x0380
        /*006a*/ 	.short	0x0010


	//----- nvinfo : EIATTR_SW_WAR
	.align		4
.L_61:
        /*006c*/ 	.byte	0x04, 0x36
        /*006e*/ 	.short	(.L_63 - .L_62)
.L_62:
        /*0070*/ 	.word	0x00000008
.L_63:


//--------------------- .nv.callgraph             --------------------------
	.section	.nv.callgraph,"",@"SHT_CUDA_CALLGRAPH"
	.align	4
	.sectionentsize	8
	.align		4
        /*0000*/ 	.word	0x00000000
	.align		4
        /*0004*/ 	.word	0xffffffff
	.align		4
        /*0008*/ 	.word	0x00000000
	.align		4
        /*000c*/ 	.word	0xfffffffe
	.align		4
        /*0010*/ 	.word	0x00000000
	.align		4
        /*0014*/ 	.word	0xfffffffd
	.align		4
        /*0018*/ 	.word	0x00000000
	.align		4
        /*001c*/ 	.word	0xfffffffc


//--------------------- .text._Z16set_zeros_kernelPfii --------------------------
	.section	.text._Z16set_zeros_kernelPfii,"ax",@progbits
	.align	128
        .global         _Z16set_zeros_kernelPfii
        .type           _Z16set_zeros_kernelPfii,@function
        .size           _Z16set_zeros_kernelPfii,(.L_x_17 - _Z16set_zeros_kernelPfii)
        .other          _Z16set_zeros_kernelPfii,@"STO_CUDA_ENTRY STV_DEFAULT"
_Z16set_zeros_kernelPfii:
.text._Z16set_zeros_kernelPfii:
[----:B------:R-:W-:Y:S01]  /*0000*/  LDC R1, c[0x0][0x37c] ;  /* 0x0000df00ff017b82 */ /* 0x000fe20000000800 */
[----:B------:R-:W0:Y:S07]  /*0010*/  S2R R3, SR_TID.X ;  /* 0x0000000000037919 */ /* 0x000e2e0000002100 */
[----:B------:R-:W0:Y:S01]  /*0020*/  S2UR UR4, SR_CTAID.X ;  /* 0x00000000000479c3 */ /* 0x000e220000002500 */
[----:B------:R-:W1:Y:S07]  /*0030*/  LDCU.64 UR6, c[0x0][0x388] ;  /* 0x00007100ff0677ac */ /* 0x000e6e0008000a00 */
[----:B------:R-:W0:Y:S02]  /*0040*/  LDC R0, c[0x0][0x360] ;  /* 0x0000d800ff007b82 */ /* 0x000e240000000800 */
[----:B0-----:R-:W-:-:S05]  /*0050*/  IMAD R0, R0, UR4, R3 ;  /* 0x0000000400007c24 */ /* 0x001fca000f8e0203 */
[----:B-1----:R-:W-:-:S04]  /*0060*/  IADD3.X R0, PT, PT, R0, UR7, RZ, PT, !PT ;  /* 0x0000000700007c10 */ /* 0x002fc8000bffe4ff */
[----:B------:R-:W-:-:S13]  /*0070*/  ISETP.GE.AND P0, PT, R0, UR6, PT ;  /* 0x0000000600007c0c */ /* 0x000fda000bf06270 */
[----:B------:R-:W-:Y:S05]  /*0080*/  @P0 EXIT ;  /* 0x000000000000094d */ /* 0x000fea0003800000 */
[----:B------:R-:W0:Y:S01]  /*0090*/  LDC.64 R2, c[0x0][0x380] ;  /* 0x0000e000ff027b82 */ /* 0x000e220000000a00 */
[----:B------:R-:W1:Y:S01]  /*00a0*/  LDCU.64 UR4, c[0x0][0x358] ;  /* 0x00006b00ff0477ac */ /* 0x000e620008000a00 */
[----:B------:R-:W-:-:S05]  /*00b0*/  IMAD R0, R0, UR6, R0 ;  /* 0x0000000600007c24 */ /* 0x000fca000f8e0200 */
[----:B------:R-:W-:-:S05]  /*00c0*/  IADD3 R5, PT, PT, R0, UR7, RZ ;  /* 0x0000000700057c10 */ /* 0x000fca000fffe0ff */
[----:B0-----:R-:W-:-:S05]  /*00d0*/  IMAD.WIDE R2, R5, 0x4, R2 ;  /* 0x0000000405027825 */ /* 0x001fca00078e0202 */
[----:B-1----:R-:W-:Y:S01]  /*00e0*/  STG.E desc[UR4][R2.64], RZ ;  /* 0x000000ff02007986 */ /* 0x002fe2000c101904 */
[----:B------:R-:W-:Y:S05]  /*00f0*/  EXIT ;  /* 0x000000000000794d */ /* 0x000fea0003800000 */
.L_x_0:
[----:B------:R-:W-:-:S00]  /*0100*/  BRA `(.L_x_0) ;  /* 0xfffffffc00fc7947 */ /* 0x000fc0000383ffff */
[----:B------:R-:W-:-:S00]  /*0110*/  NOP ;  /* 0x0000000000007918 */ /* 0x000fc00000000000 */
        /* <DEDUP_REMOVED lines=14> */
.L_x_17:


//--------------------- .text._Z24elimination_kernel_naivePfii --------------------------
	.section	.text._Z24elimination_kernel_naivePfii,"ax",@progbits
	.align	128
        .global         _Z24elimination_kernel_naivePfii
        .type           _Z24elimination_kernel_naivePfii,@function
        .size           _Z24elimination_kernel_naivePfii,(.L_x_18 - _Z24elimination_kernel_naivePfii)
        .other          _Z24elimination_kernel_naivePfii,@"STO_CUDA_ENTRY STV_DEFAULT"
_Z24elimination_kernel_naivePfii:
.text._Z24elimination_kernel_naivePfii:
[----:B------:R-:W-:Y:S01]  /*0000*/  LDC R1, c[0x0][0x37c] ;  /* 0x0000df00ff017b82 */ /* 0x000fe20000000800 */
[----:B------:R-:W0:Y:S07]  /*0010*/  S2R R5, SR_TID.X ;  /* 0x0000000000057919 */ /* 0x000e2e0000002100 */
[----:B------:R-:W1:Y:S01]  /*0020*/  LDC R0, c[0x0][0x364] ;  /* 0x0000d900ff007b82 */ /* 0x000e620000000800 */
[----:B------:R-:W2:Y:S01]  /*0030*/  LDCU.64 UR8, c[0x0][0x388] ;  /* 0x00007100ff0877ac */ /* 0x000ea20008000a00 */
[----:B------:R-:W1:Y:S06]  /*0040*/  S2R R3, SR_TID.Y ;  /* 0x0000000000037919 */ /* 0x000e6c0000002200 */
[----:B------:R-:W0:Y:S08]  /*0050*/  S2UR UR6, SR_CTAID.X ;  /* 0x00000000000679c3 */ /* 0x000e300000002500 */
[----:B------:R-:W0:Y:S01]  /*0060*/  LDC R2, c[0x0][0x360] ;  /* 0x0000d800ff027b82 */ /* 0x000e220000000800 */
[----:B--2---:R-:W-:-:S07]  /*0070*/  UIADD3 UR4, UPT, UPT, UR9, 0x1, URZ ;  /* 0x0000000109047890 */ /* 0x004fce000fffe0ff */
[----:B------:R-:W1:Y:S01]  /*0080*/  S2UR UR5, SR_CTAID.Y ;  /* 0x00000000000579c3 */ /* 0x000e620000002600 */
[----:B0-----:R-:W-:-:S05]  /*0090*/  IMAD R2, R2, UR6, R5 ;  /* 0x0000000602027c24 */ /* 0x001fca000f8e0205 */
[----:B------:R-:W-:Y:S01]  /*00a0*/  IADD3 R2, PT, PT, R2, UR4, RZ ;  /* 0x0000000402027c10 */ /* 0x000fe2000fffe0ff */
[----:B-1----:R-:W-:-:S03]  /*00b0*/  IMAD R0, R0, UR5, R3 ;  /* 0x0000000500007c24 */ /* 0x002fc6000f8e0203 */
[----:B------:R-:W-:Y:S02]  /*00c0*/  ISETP.GT.AND P0, PT, R2, UR8, PT ;  /* 0x0000000802007c0c */ /* 0x000fe4000bf04270 */
[----:B------:R-:W-:-:S04]  /*00d0*/  IADD3 R0, PT, PT, R0, UR4, RZ ;  /* 0x0000000400007c10 */ /* 0x000fc8000fffe0ff */
[----:B------:R-:W-:-:S13]  /*00e0*/  ISETP.GE.OR P0, PT, R0, UR8, P0 ;  /* 0x0000000800007c0c */ /* 0x000fda0008706670 */
[----:B------:R-:W-:Y:S05]  /*00f0*/  @P0 EXIT ;  /* 0x000000000000094d */ /* 0x000fea0003800000 */
[----:B------:R-:W0:Y:S01]  /*0100*/  LDC.64 R6, c[0x0][0x380] ;  /* 0x0000e000ff067b82 */ /* 0x000e220000000a00 */
[----:B------:R-:W1:Y:S01]  /*0110*/  LDCU.64 UR6, c[0x0][0x358] ;  /* 0x00006b00ff0677ac */ /* 0x000e620008000a00 */
[----:B------:R-:W-:Y:S01]  /*0120*/  IMAD R3, R0, UR8, R0 ;  /* 0x0000000800037c24 */ /* 0x000fe2000f8e0200 */
[----:B------:R-:W-:-:S04]  /*0130*/  UIMAD UR4, UR9, UR8, UR9 ;  /* 0x00000008090472a4 */ /* 0x000fc8000f8e0209 */
[----:B------:R-:W-:Y:S02]  /*0140*/  IADD3 R5, PT, PT, R3, UR9, RZ ;  /* 0x0000000903057c10 */ /* 0x000fe4000fffe0ff */
[C---:B------:R-:W-:Y:S02]  /*0150*/  IADD3 R11, PT, PT, R2.reuse, R3, RZ ;  /* 0x00000003020b7210 */ /* 0x040fe40007ffe0ff */
[----:B------:R-:W-:Y:S01]  /*0160*/  IADD3 R9, PT, PT, R2, UR4, RZ ;  /* 0x0000000402097c10 */ /* 0x000fe2000fffe0ff */
[----:B0-----:R-:W-:-:S04]  /*0170*/  IMAD.WIDE R2, R5, 0x4, R6 ;  /* 0x0000000405027825 */ /* 0x001fc800078e0206 */
[--C-:B------:R-:W-:Y:S02]  /*0180*/  IMAD.WIDE R4, R9, 0x4, R6.reuse ;  /* 0x0000000409047825 */ /* 0x100fe400078e0206 */
[----:B-1----:R-:W2:Y:S02]  /*0190*/  LDG.E R2, desc[UR6][R2.64] ;  /* 0x0000000602027981 */ /* 0x002ea4000c1e1900 */
[----:B------:R-:W-:Y:S02]  /*01a0*/  IMAD.WIDE R6, R11, 0x4, R6 ;  /* 0x000000040b067825 */ /* 0x000fe400078e0206 */
[----:B------:R-:W2:Y:S04]  /*01b0*/  LDG.E R5, desc[UR6][R4.64] ;  /* 0x0000000604057981 */ /* 0x000ea8000c1e1900 */
[----:B------:R-:W2:Y:S02]  /*01c0*/  LDG.E R9, desc[UR6][R6.64] ;  /* 0x0000000606097981 */ /* 0x000ea4000c1e1900 */
[----:B--2---:R-:W-:-:S05]  /*01d0*/  FFMA R9, -R2, R5, R9 ;  /* 0x0000000502097223 */ /* 0x004fca0000000109 */
[----:B------:R-:W-:Y:S01]  /*01e0*/  STG.E desc[UR6][R6.64], R9 ;  /* 0x0000000906007986 */ /* 0x000fe2000c101906 */
[----:B------:R-:W-:Y:S05]  /*01f0*/  EXIT ;  /* 0x000000000000794d */ /* 0x000fea0003800000 */
.L_x_1:
        /* <DEDUP_REMOVED lines=16> */
.L_x_18:


//--------------------- .text._Z15division_kernelPfii --------------------------
	.section	.text._Z15division_kernelPfii,"ax",@progbits
	.align	128
        .global         _Z15division_kernelPfii
        .type           _Z15division_kernelPfii,@function
        .size           _Z15division_kernelPfii,(.L_x_16 - _Z15division_kernelPfii)
        .other          _Z15division_kernelPfii,@"STO_CUDA_ENTRY STV_DEFAULT"
_Z15division_kernelPfii:
.text._Z15division_kernelPfii:
[----:B------:R-:W-:Y:S01]  /*0000*/  LDC R1, c[0x0][0x37c] ;  /* 0x0000df00ff017b82 */ /* 0x000fe20000000800 */
[----:B------:R-:W0:Y:S07]  /*0010*/  S2R R3, SR_TID.X ;  /* 0x0000000000037919 */ /* 0x000e2e0000002100 */
[----:B------:R-:W0:Y:S08]  /*0020*/  S2UR UR4, SR_CTAID.X ;  /* 0x00000000000479c3 */ /* 0x000e300000002500 */
[----:B------:R-:W0:Y:S08]  /*0030*/  LDC R0, c[0x0][0x360] ;  /* 0x0000d800ff007b82 */ /* 0x000e300000000800 */
[----:B------:R-:W1:Y:S01]  /*0040*/  LDC.64 R4, c[0x0][0x388] ;  /* 0x0000e200ff047b82 */ /* 0x000e620000000a00 */
[----:B0-----:R-:W-:-:S04]  /*0050*/  IMAD R0, R0, UR4, R3 ;  /* 0x0000000400007c24 */ /* 0x001fc8000f8e0203 */
[----:B------:R-:W-:-:S04]  /*0060*/  VIADD R0, R0, 0x1 ;  /* 0x0000000100007836 */ /* 0x000fc80000000000 */
[----:B-1----:R-:W-:-:S05]  /*0070*/  IMAD.IADD R3, R0, 0x1, R5 ;  /* 0x0000000100037824 */ /* 0x002fca00078e0205 */
[----:B------:R-:W-:-:S13]  /*0080*/  ISETP.GT.AND P0, PT, R3, R4, PT ;  /* 0x000000040300720c */ /* 0x000fda0003f04270 */
[----:B------:R-:W-:Y:S05]  /*0090*/  @P0 EXIT ;  /* 0x000000000000094d */ /* 0x000fea0003800000 */
[----:B------:R-:W0:Y:S01]  /*00a0*/  LDC.64 R2, c[0x0][0x380] ;  /* 0x0000e000ff027b82 */ /* 0x000e220000000a00 */
[----:B------:R-:W1:Y:S01]  /*00b0*/  LDCU.64 UR4, c[0x0][0x358] ;  /* 0x00006b00ff0477ac */ /* 0x000e620008000a00 */
[----:B------:R-:W-:-:S04]  /*00c0*/  IMAD R4, R5, R4, R5 ;  /* 0x0000000405047224 */ /* 0x000fc800078e0205 */
[----:B------:R-:W-:-:S04]  /*00d0*/  IMAD.IADD R5, R4, 0x1, R5 ;  /* 0x0000000104057824 */ /* 0x000fc800078e0205 */
[----:B0-----:R-:W-:-:S05]  /*00e0*/  IMAD.WIDE R2, R5, 0x4, R2 ;  /* 0x0000000405027825 */ /* 0x001fca00078e0202 */
[----:B-1----:R-:W2:Y:S01]  /*00f0*/  LDG.E R7, desc[UR4][R2.64] ;  /* 0x0000000402077981 */ /* 0x002ea2000c1e1900 */
[----:B------:R-:W-:-:S05]  /*0100*/  IMAD.WIDE R4, R0, 0x4, R2 ;  /* 0x0000000400047825 */ /* 0x000fca00078e0202 */
[----:B------:R-:W3:Y:S01]  /*0110*/  LDG.E R0, desc[UR4][R4.64] ;  /* 0x0000000404007981 */ /* 0x000ee2000c1e1900 */
[----:B------:R-:W-:Y:S01]  /*0120*/  BSSY.RECONVERGENT B0, `(.L_x_2) ;  /* 0x000000c000007945 */ /* 0x000fe20003800200 */
[----:B--2---:R-:W0:Y:S08]  /*0130*/  MUFU.RCP R6, R7 ;  /* 0x0000000700067308 */ /* 0x004e300000001000 */
[----:B---3--:R-:W1:Y:S01]  /*0140*/  FCHK P0, R0, R7 ;  /* 0x0000000700007302 */ /* 0x008e620000000000 */
[----:B0-----:R-:W-:-:S04]  /*0150*/  FFMA R9, -R7, R6, 1 ;  /* 0x3f80000007097423 */ /* 0x001fc80000000106 */
[----:B------:R-:W-:-:S04]  /*0160*/  FFMA R9, R6, R9, R6 ;  /* 0x0000000906097223 */ /* 0x000fc80000000006 */
[----:B------:R-:W-:-:S04]  /*0170*/  FFMA R6, R0, R9, RZ ;  /* 0x0000000900067223 */ /* 0x000fc800000000ff */
[----:B------:R-:W-:-:S04]  /*0180*/  FFMA R8, -R7, R6, R0 ;  /* 0x0000000607087223 */ /* 0x000fc80000000100 */
[----:B------:R-:W-:Y:S01]  /*0190*/  FFMA R9, R9, R8, R6 ;  /* 0x0000000809097223 */ /* 0x000fe20000000006 */
[----:B-1----:R-:W-:Y:S06]  /*01a0*/  @!P0 BRA `(.L_x_3) ;  /* 0x00000000000c8947 */ /* 0x002fec0003800000 */
[----:B------:R-:W-:-:S07]  /*01b0*/  MOV R2, 0x1d0 ;  /* 0x000001d000027802 */ /* 0x000fce0000000f00 */
[----:B------:R-:W-:Y:S05]  /*01c0*/  CALL.REL.NOINC `($__internal_0_$__cuda_sm3x_div_rn_noftz_f32_slowpath) ;  /* 0x0000000000107944 */ /* 0x000fea0003c00000 */
[----:B------:R-:W-:-:S07]  /*01d0*/  IMAD.MOV.U32 R9, RZ, RZ, R0 ;  /* 0x000000ffff097224 */ /* 0x000fce00078e0000 */
.L_x_3:
[----:B------:R-:W-:Y:S05]  /*01e0*/  BSYNC.RECONVERGENT B0 ;  /* 0x0000000000007941 */ /* 0x000fea0003800200 */
.L_x_2:
[----:B------:R-:W-:Y:S01]  /*01f0*/  STG.E desc[UR4][R4.64], R9 ;  /* 0x0000000904007986 */ /* 0x000fe2000c101904 */
[----:B------:R-:W-:Y:S05]  /*0200*/  EXIT ;  /* 0x000000000000794d */ /* 0x000fea0003800000 */
        .weak           $__internal_0_$__cuda_sm3x_div_rn_noftz_f32_slowpath
        .type           $__internal_0_$__cuda_sm3x_div_rn_noftz_f32_slowpath,@function
        .size           $__internal_0_$__cuda_sm3x_div_rn_noftz_f32_slowpath,(.L_x_16 - $__internal_0_$__cuda_sm3x_div_rn_noftz_f32_slowpath)
$__internal_0_$__cuda_sm3x_div_rn_noftz_f32_slowpath:
[----:B------:R-:W-:Y:S01]  /*0210*/  SHF.R.U32.HI R6, RZ, 0x17, R7 ;  /* 0x00000017ff067819 */ /* 0x000fe20000011607 */
[----:B------:R-:W-:Y:S01]  /*0220*/  BSSY.RECONVERGENT B1, `(.L_x_4) ;  /* 0x0000064000017945 */ /* 0x000fe20003800200 */
[--C-:B------:R-:W-:Y:S01]  /*0230*/  SHF.R.U32.HI R3, RZ, 0x17, R0.reuse ;  /* 0x00000017ff037819 */ /* 0x100fe20000011600 */
[----:B------:R-:W-:Y:S01]  /*0240*/  IMAD.MOV.U32 R9, RZ, RZ, R0 ;  /* 0x000000ffff097224 */ /* 0x000fe200078e0000 */
[----:B------:R-:W-:Y:S02]  /*0250*/  LOP3.LUT R8, R6, 0xff, RZ, 0xc0, !PT ;  /* 0x000000ff06087812 */ /* 0x000fe400078ec0ff */
[----:B------:R-:W-:-:S03]  /*0260*/  LOP3.LUT R6, R3, 0xff, RZ, 0xc0, !PT ;  /* 0x000000ff03067812 */ /* 0x000fc600078ec0ff */
[----:B------:R-:W-:Y:S02]  /*0270*/  VIADD R12, R8, 0xffffffff ;  /* 0xffffffff080c7836 */ /* 0x000fe40000000000 */
[----:B------:R-:W-:-:S03]  /*0280*/  VIADD R11, R6, 0xffffffff ;  /* 0xffffffff060b7836 */ /* 0x000fc60000000000 */
[----:B------:R-:W-:-:S04]  /*0290*/  ISETP.GT.U32.AND P0, PT, R12, 0xfd, PT ;  /* 0x000000fd0c00780c */ /* 0x000fc80003f04070 */
[----:B------:R-:W-:-:S13]  /*02a0*/  ISETP.GT.U32.OR P0, PT, R11, 0xfd, P0 ;  /* 0x000000fd0b00780c */ /* 0x000fda0000704470 */
[----:B------:R-:W-:Y:S01]  /*02b0*/  @!P0 IMAD.MOV.U32 R10, RZ, RZ, RZ ;  /* 0x000000ffff0a8224 */ /* 0x000fe200078e00ff */
[----:B------:R-:W-:Y:S06]  /*02c0*/  @!P0 BRA `(.L_x_5) ;  /* 0x0000000000608947 */ /* 0x000fec0003800000 */
[----:B------:R-:W-:Y:S01]  /*02d0*/  FSETP.GTU.FTZ.AND P0, PT, |R0|, +INF , PT ;  /* 0x7f8000000000780b */ /* 0x000fe20003f1c200 */
[----:B------:R-:W-:Y:S01]  /*02e0*/  IMAD.MOV.U32 R3, RZ, RZ, R7 ;  /* 0x000000ffff037224 */ /* 0x000fe200078e0007 */
[----:B------:R-:W-:-:S04]  /*02f0*/  FSETP.GTU.FTZ.AND P1, PT, |R7|, +INF , PT ;  /* 0x7f8000000700780b */ /* 0x000fc80003f3c200 */
[----:B------:R-:W-:-:S13]  /*0300*/  PLOP3.LUT P0, PT, P0, P1, PT, 0xf8, 0x8f ;  /* 0x00000000008f781c */ /* 0x000fda0000703f70 */
[----:B------:R-:W-:Y:S05]  /*0310*/  @P0 BRA `(.L_x_6) ;  /* 0x00000004004c0947 */ /* 0x000fea0003800000 */
[----:B------:R-:W-:-:S13]  /*0320*/  LOP3.LUT P0, RZ, R7, 0x7fffffff, R9, 0xc8, !PT ;  /* 0x7fffffff07ff7812 */ /* 0x000fda000780c809 */
[----:B------:R-:W-:Y:S05]  /*0330*/  @!P0 BRA `(.L_x_7) ;  /* 0x00000004003c8947 */ /* 0x000fea0003800000 */
[C---:B------:R-:W-:Y:S02]  /*0340*/  FSETP.NEU.FTZ.AND P2, PT, |R0|.reuse, +INF , PT ;  /* 0x7f8000000000780b */ /* 0x040fe40003f5d200 */
[----:B------:R-:W-:Y:S02]  /*0350*/  FSETP.NEU.FTZ.AND P1, PT, |R3|, +INF , PT ;  /* 0x7f8000000300780b */ /* 0x000fe40003f3d200 */
[----:B------:R-:W-:-:S11]  /*0360*/  FSETP.NEU.FTZ.AND P0, PT, |R0|, +INF , PT ;  /* 0x7f8000000000780b */ /* 0x000fd60003f1d200 */
[----:B------:R-:W-:Y:S05]  /*0370*/  @!P1 BRA !P2, `(.L_x_7) ;  /* 0x00000004002c9947 */ /* 0x000fea0005000000 */
[----:B------:R-:W-:-:S04]  /*0380*/  LOP3.LUT P2, RZ, R9, 0x7fffffff, RZ, 0xc0, !PT ;  /* 0x7fffffff09ff7812 */ /* 0x000fc8000784c0ff */
[----:B------:R-:W-:-:S13]  /*0390*/  PLOP3.LUT P1, PT, P1, P2, PT, 0x2f, 0xf2 ;  /* 0x0000000000f2781c */ /* 0x000fda0000f24577 */
[----:B------:R-:W-:Y:S05]  /*03a0*/  @P1 BRA `(.L_x_8) ;  /* 0x0000000400181947 */ /* 0x000fea0003800000 */
[----:B------:R-:W-:-:S04]  /*03b0*/  LOP3.LUT P1, RZ, R7, 0x7fffffff, RZ, 0xc0, !PT ;  /* 0x7fffffff07ff7812 */ /* 0x000fc8000782c0ff */
[----:B------:R-:W-:-:S13]  /*03c0*/  PLOP3.LUT P0, PT, P0, P1, PT, 0x2f, 0xf2 ;  /* 0x0000000000f2781c */ /* 0x000fda0000702577 */
[----:B------:R-:W-:Y:S05]  /*03d0*/  @P0 BRA `(.L_x_9) ;  /* 0x0000000400000947 */ /* 0x000fea0003800000 */
[----:B------:R-:W-:Y:S02]  /*03e0*/  ISETP.GE.AND P0, PT, R11, RZ, PT ;  /* 0x000000ff0b00720c */ /* 0x000fe40003f06270 */
[----:B------:R-:W-:-:S11]  /*03f0*/  ISETP.GE.AND P1, PT, R12, RZ, PT ;  /* 0x000000ff0c00720c */ /* 0x000fd60003f26270 */
[----:B------:R-:W-:Y:S02]  /*0400*/  @P0 IMAD.MOV.U32 R10, RZ, RZ, RZ ;  /* 0x000000ffff0a0224 */ /* 0x000fe400078e00ff */
[----:B------:R-:W-:Y:S01]  /*0410*/  @!P0 FFMA R9, R0, 1.84467440737095516160e+19, RZ ;  /* 0x5f80000000098823 */ /* 0x000fe200000000ff */
[----:B------:R-:W-:Y:S02]  /*0420*/  @!P0 IMAD.MOV.U32 R10, RZ, RZ, -0x40 ;  /* 0xffffffc0ff0a8424 */ /* 0x000fe400078e00ff */
[----:B------:R-:W-:Y:S02]  /*0430*/  @!P1 FFMA R7, R3, 1.84467440737095516160e+19, RZ ;  /* 0x5f80000003079823 */ /* 0x000fe400000000ff */
[----:B------:R-:W-:-:S07]  /*0440*/  @!P1 VIADD R10, R10, 0x40 ;  /* 0x000000400a0a9836 */ /* 0x000fce0000000000 */
.L_x_5:
[----:B------:R-:W-:Y:S01]  /*0450*/  LEA R0, R8, 0xc0800000, 0x17 ;  /* 0xc080000008007811 */ /* 0x000fe200078eb8ff */
[----:B------:R-:W-:Y:S01]  /*0460*/  VIADD R6, R6, 0xffffff81 ;  /* 0xffffff8106067836 */ /* 0x000fe20000000000 */
[----:B------:R-:W-:Y:S03]  /*0470*/  BSSY.RECONVERGENT B2, `(.L_x_10) ;  /* 0x0000035000027945 */ /* 0x000fe60003800200 */
[----:B------:R-:W-:Y:S02]  /*0480*/  IMAD.IADD R7, R7, 0x1, -R0 ;  /* 0x0000000107077824 */ /* 0x000fe400078e0a00 */
[C---:B------:R-:W-:Y:S02]  /*0490*/  IMAD R0, R6.reuse, -0x800000, R9 ;  /* 0xff80000006007824 */ /* 0x040fe400078e0209 */
[----:B------:R0:W1:Y:S01]  /*04a0*/  MUFU.RCP R3, R7 ;  /* 0x0000000700037308 */ /* 0x0000620000001000 */
[----:B------:R-:W-:Y:S01]  /*04b0*/  FADD.FTZ R11, -R7, -RZ ;  /* 0x800000ff070b7221 */ /* 0x000fe20000010100 */
[----:B0-----:R-:W-:-:S05]  /*04c0*/  IADD3 R7, PT, PT, R6, 0x7f, -R8 ;  /* 0x0000007f06077810 */ /* 0x001fca0007ffe808 */
[----:B------:R-:W-:Y:S02]  /*04d0*/  IMAD.IADD R7, R7, 0x1, R10 ;  /* 0x0000000107077824 */ /* 0x000fe400078e020a */
[----:B-1----:R-:W-:-:S04]  /*04e0*/  FFMA R12, R3, R11, 1 ;  /* 0x3f800000030c7423 */ /* 0x002fc8000000000b */
[----:B------:R-:W-:-:S04]  /*04f0*/  FFMA R14, R3, R12, R3 ;  /* 0x0000000c030e7223 */ /* 0x000fc80000000003 */
[----:B------:R-:W-:-:S04]  /*0500*/  FFMA R3, R0, R14, RZ ;  /* 0x0000000e00037223 */ /* 0x000fc800000000ff */
[----:B------:R-:W-:-:S04]  /*0510*/  FFMA R12, R11, R3, R0 ;  /* 0x000000030b0c7223 */ /* 0x000fc80000000000 */
[----:B------:R-:W-:-:S04]  /*0520*/  FFMA R9, R14, R12, R3 ;  /* 0x0000000c0e097223 */ /* 0x000fc80000000003 */
[----:B------:R-:W-:-:S04]  /*0530*/  FFMA R12, R11, R9, R0 ;  /* 0x000000090b0c7223 */ /* 0x000fc80000000000 */
[----:B------:R-:W-:-:S05]  /*0540*/  FFMA R0, R14, R12, R9 ;  /* 0x0000000c0e007223 */ /* 0x000fca0000000009 */
[----:B------:R-:W-:-:S04]  /*0550*/  SHF.R.U32.HI R3, RZ, 0x17, R0 ;  /* 0x00000017ff037819 */ /* 0x000fc80000011600 */
[----:B------:R-:W-:-:S05]  /*0560*/  LOP3.LUT R3, R3, 0xff, RZ, 0xc0, !PT ;  /* 0x000000ff03037812 */ /* 0x000fca00078ec0ff */
[----:B------:R-:W-:-:S04]  /*0570*/  IMAD.IADD R10, R3, 0x1, R7 ;  /* 0x00000001030a7824 */ /* 0x000fc800078e0207 */
[----:B------:R-:W-:-:S05]  /*0580*/  VIADD R3, R10, 0xffffffff ;  /* 0xffffffff0a037836 */ /* 0x000fca0000000000 */
[----:B------:R-:W-:-:S13]  /*0590*/  ISETP.GE.U32.AND P0, PT, R3, 0xfe, PT ;  /* 0x000000fe0300780c */ /* 0x000fda0003f06070 */
[----:B------:R-:W-:Y:S05]  /*05a0*/  @!P0 BRA `(.L_x_11) ;  /* 0x0000000000808947 */ /* 0x000fea0003800000 */
[----:B------:R-:W-:-:S13]  /*05b0*/  ISETP.GT.AND P0, PT, R10, 0xfe, PT ;  /* 0x000000fe0a00780c */ /* 0x000fda0003f04270 */
[----:B------:R-:W-:Y:S05]  /*05c0*/  @P0 BRA `(.L_x_12) ;  /* 0x00000000006c0947 */ /* 0x000fea0003800000 */
[----:B------:R-:W-:-:S13]  /*05d0*/  ISETP.GE.AND P0, PT, R10, 0x1, PT ;  /* 0x000000010a00780c */ /* 0x000fda0003f06270 */
[----:B------:R-:W-:Y:S05]  /*05e0*/  @P0 BRA `(.L_x_13) ;  /* 0x0000000000740947 */ /* 0x000fea0003800000 */
[----:B------:R-:W-:Y:S02]  /*05f0*/  ISETP.GE.AND P0, PT, R10, -0x18, PT ;  /* 0xffffffe80a00780c */ /* 0x000fe40003f06270 */
[----:B------:R-:W-:-:S11]  /*0600*/  LOP3.LUT R0, R0, 0x80000000, RZ, 0xc0, !PT ;  /* 0x8000000000007812 */ /* 0x000fd600078ec0ff */
[----:B------:R-:W-:Y:S05]  /*0610*/  @!P0 BRA `(.L_x_13) ;  /* 0x0000000000688947 */ /* 0x000fea0003800000 */
[-CC-:B------:R-:W-:Y:S01]  /*0620*/  FFMA.RZ R3, R14, R12.reuse, R9.reuse ;  /* 0x0000000c0e037223 */ /* 0x180fe2000000c009 */
[----:B------:R-:W-:Y:S02]  /*0630*/  VIADD R8, R10, 0x20 ;  /* 0x000000200a087836 */ /* 0x000fe40000000000 */
[-CC-:B------:R-:W-:Y:S01]  /*0640*/  FFMA.RM R6, R14, R12.reuse, R9.reuse ;  /* 0x0000000c0e067223 */ /* 0x180fe20000004009 */
[----:B------:R-:W-:Y:S02]  /*0650*/  ISETP.NE.AND P2, PT, R10, RZ, PT ;  /* 0x000000ff0a00720c */ /* 0x000fe40003f45270 */
[----:B------:R-:W-:Y:S01]  /*0660*/  LOP3.LUT R7, R3, 0x7fffff, RZ, 0xc0, !PT ;  /* 0x007fffff03077812 */ /* 0x000fe200078ec0ff */
[----:B------:R-:W-:Y:S01]  /*0670*/  FFMA.RP R3, R14, R12, R9 ;  /* 0x0000000c0e037223 */ /* 0x000fe20000008009 */
[----:B------:R-:W-:Y:S01]  /*0680*/  IMAD.MOV R9, RZ, RZ, -R10 ;  /* 0x000000ffff097224 */ /* 0x000fe200078e0a0a */
[----:B------:R-:W-:Y:S02]  /*0690*/  ISETP.NE.AND P1, PT, R10, RZ, PT ;  /* 0x000000ff0a00720c */ /* 0x000fe40003f25270 */
[----:B------:R-:W-:-:S02]  /*06a0*/  LOP3.LUT R7, R7, 0x800000, RZ, 0xfc, !PT ;  /* 0x0080000007077812 */ /* 0x000fc400078efcff */
[----:B------:R-:W-:Y:S02]  /*06b0*/  FSETP.NEU.FTZ.AND P0, PT, R3, R6, PT ;  /* 0x000000060300720b */ /* 0x000fe40003f1d000 */
[----:B------:R-:W-:Y:S02]  /*06c0*/  SHF.L.U32 R8, R7, R8, RZ ;  /* 0x0000000807087219 */ /* 0x000fe400000006ff */
[----:B------:R-:W-:Y:S02]  /*06d0*/  SEL R6, R9, RZ, P2 ;  /* 0x000000ff09067207 */ /* 0x000fe40001000000 */
[----:B------:R-:W-:Y:S02]  /*06e0*/  ISETP.NE.AND P1, PT, R8, RZ, P1 ;  /* 0x000000ff0800720c */ /* 0x000fe40000f25270 */
[----:B------:R-:W-:Y:S02]  /*06f0*/  SHF.R.U32.HI R6, RZ, R6, R7 ;  /* 0x00000006ff067219 */ /* 0x000fe40000011607 */
[----:B------:R-:W-:-:S02]  /*0700*/  PLOP3.LUT P0, PT, P0, P1, PT, 0xf8, 0x8f ;  /* 0x00000000008f781c */ /* 0x000fc40000703f70 */
[----:B------:R-:W-:Y:S02]  /*0710*/  SHF.R.U32.HI R8, RZ, 0x1, R6 ;  /* 0x00000001ff087819 */ /* 0x000fe40000011606 */
[----:B------:R-:W-:-:S04]  /*0720*/  SEL R3, RZ, 0x1, !P0 ;  /* 0x00000001ff037807 */ /* 0x000fc80004000000 */
[----:B------:R-:W-:-:S04]  /*0730*/  LOP3.LUT R3, R3, 0x1, R8, 0xf8, !PT ;  /* 0x0000000103037812 */ /* 0x000fc800078ef808 */
[----:B------:R-:W-:-:S05]  /*0740*/  LOP3.LUT R3, R3, R6, RZ, 0xc0, !PT ;  /* 0x0000000603037212 */ /* 0x000fca00078ec0ff */
[----:B------:R-:W-:-:S05]  /*0750*/  IMAD.IADD R3, R8, 0x1, R3 ;  /* 0x0000000108037824 */ /* 0x000fca00078e0203 */
[----:B------:R-:W-:Y:S01]  /*0760*/  LOP3.LUT R0, R3, R0, RZ, 0xfc, !PT ;  /* 0x0000000003007212 */ /* 0x000fe200078efcff */
[----:B------:R-:W-:Y:S06]  /*0770*/  BRA `(.L_x_13) ;  /* 0x0000000000107947 */ /* 0x000fec0003800000 */
.L_x_12:
[----:B------:R-:W-:-:S04]  /*0780*/  LOP3.LUT R0, R0, 0x80000000, RZ, 0xc0, !PT ;  /* 0x8000000000007812 */ /* 0x000fc800078ec0ff */
[----:B------:R-:W-:Y:S01]  /*0790*/  LOP3.LUT R0, R0, 0x7f800000, RZ, 0xfc, !PT ;  /* 0x7f80000000007812 */ /* 0x000fe200078efcff */
[----:B------:R-:W-:Y:S06]  /*07a0*/  BRA `(.L_x_13) ;  /* 0x0000000000047947 */ /* 0x000fec0003800000 */
.L_x_11:
[----:B------:R-:W-:-:S07]  /*07b0*/  IMAD R0, R7, 0x800000, R0 ;  /* 0x0080000007007824 */ /* 0x000fce00078e0200 */
.L_x_13:
[----:B------:R-:W-:Y:S05]  /*07c0*/  BSYNC.RECONVERGENT B2 ;  /* 0x0000000000027941 */ /* 0x000fea0003800200 */
.L_x_10:
[----:B------:R-:W-:Y:S05]  /*07d0*/  BRA `(.L_x_14) ;  /* 0x0000000000207947 */ /* 0x000fea0003800000 */
.L_x_9:
[----:B------:R-:W-:-:S04]  /*07e0*/  LOP3.LUT R0, R7, 0x80000000, R9, 0x48, !PT ;  /* 0x8000000007007812 */ /* 0x000fc800078e4809 */
[----:B------:R-:W-:Y:S01]  /*07f0*/  LOP3.LUT R0, R0, 0x7f800000, RZ, 0xfc, !PT ;  /* 0x7f80000000007812 */ /* 0x000fe200078efcff */
[----:B------:R-:W-:Y:S06]  /*0800*/  BRA `(.L_x_14) ;  /* 0x0000000000147947 */ /* 0x000fec0003800000 */
.L_x_8:
[----:B------:R-:W-:Y:S01]  /*0810*/  LOP3.LUT R0, R7, 0x80000000, R9, 0x48, !PT ;  /* 0x8000000007007812 */ /* 0x000fe200078e4809 */
[----:B------:R-:W-:Y:S06]  /*0820*/  BRA `(.L_x_14) ;  /* 0x00000000000c7947 */ /* 0x000fec0003800000 */
.L_x_7:
[----:B------:R-:W0:Y:S01]  /*0830*/  MUFU.RSQ R0, -QNAN ;  /* 0xffc0000000007908 */ /* 0x000e220000001400 */
[----:B------:R-:W-:Y:S05]  /*0840*/  BRA `(.L_x_14) ;  /* 0x0000000000047947 */ /* 0x000fea0003800000 */
.L_x_6:
[----:B------:R-:W-:-:S07]  /*0850*/  FADD.FTZ R0, R0, R3 ;  /* 0x0000000300007221 */ /* 0x000fce0000010000 */
.L_x_14:
[----:B------:R-:W-:Y:S05]  /*0860*/  BSYNC.RECONVERGENT B1 ;  /* 0x0000000000017941 */ /* 0x000fea0003800200 */
.L_x_4:
[----:B------:R-:W-:-:S04]  /*0870*/  IMAD.MOV.U32 R3, RZ, RZ, 0x0 ;  /* 0x00000000ff037424 */ /* 0x000fc800078e00ff */
[----:B0-----:R-:W-:Y:S05]  /*0880*/  RET.REL.NODEC R2 `(_Z15division_kernelPfii) ;  /* 0xfffffff402dc7950 */ /* 0x001fea0003c3ffff */
.L_x_15:
        /* <DEDUP_REMOVED lines=15> */
.L_x_16:


//--------------------- .nv.shared.reserved.0     --------------------------
	.section	.nv.shared.reserved.0,"aw",@nobits
	.weak		__nv_reservedSMEM_offset_0_alias
	.size		__nv_reservedSMEM_offset_0_alias, 0, 64
	.other		__nv_reservedSMEM_offset_0_alias,@"STO_CUDA_RESERVED_SHARED STV_DEFAULT"
__nv_reservedSMEM_offset_0_alias:
	.zero		0
	.zero		64


//--------------------- .nv.constant0._Z16set_zeros_kernelPfii --------------------------
	.section	.nv.constant0._Z16set_zeros_kernelPfii,"a",@progbits
	.sectionflags	@""
	.align	4
.nv.constant0._Z16set_zeros_kernelPfii:
	.zero		912


//--------------------- .nv.constant0._Z24elimination_kernel_naivePfii --------------------------
	.section	.nv.constant0._Z24elimination_kernel_naivePfii,"a",@progbits
	.sectionflags	@""
	.align	4
.nv.constant0._Z24elimination_kernel_naivePfii:
	.zero		912


//--------------------- .nv.constant0._Z15division_kernelPfii --------------------------
	.section	.nv.constant0._Z15division_kernelPfii,"a",@progbits
	.sectionflags	@""
	.align	4
.nv.constant0._Z15division_kernelPfii:
	.zero		912


//--------------------- SYMBOLS --------------------------

	.type		.nv.reservedSmem.offset0,@object
	.size		.nv.reservedSmem.offset0,0x4
